//
// Generated by NVIDIA NVVM Compiler
//
// Compiler Build ID: CL-36424714
// Cuda compilation tools, release 13.0, V13.0.88
// Based on NVVM 20.0.0
//

.version 9.0
.target sm_100
.address_size 64

	// .globl	_Z12MatMulKernelPiS_S_

.visible .entry _Z12MatMulKernelPiS_S_(
	.param .u64 .ptr .align 1 _Z12MatMulKernelPiS_S__param_0,
	.param .u64 .ptr .align 1 _Z12MatMulKernelPiS_S__param_1,
	.param .u64 .ptr .align 1 _Z12MatMulKernelPiS_S__param_2
)
{
	.reg .b32 	%r<59>;
	.reg .b64 	%rd<13>;

	ld.param.u64 	%rd1, [_Z12MatMulKernelPiS_S__param_0];
	ld.param.u64 	%rd2, [_Z12MatMulKernelPiS_S__param_1];
	ld.param.u64 	%rd3, [_Z12MatMulKernelPiS_S__param_2];
	mov.u32 	%r1, %ctaid.y;
	mov.u32 	%r2, %ntid.y;
	mov.u32 	%r3, %tid.y;
	mad.lo.s32 	%r4, %r1, %r2, %r3;
	mov.u32 	%r5, %ctaid.x;
	mov.u32 	%r6, %ntid.x;
	mov.u32 	%r7, %tid.x;
	mad.lo.s32 	%r8, %r5, %r6, %r7;
	shl.b32 	%r9, %r4, 4;
	cvta.to.global.u64 	%rd4, %rd1;
	cvta.to.global.u64 	%rd5, %rd2;
	mul.wide.u32 	%rd6, %r9, 4;
	add.s64 	%rd7, %rd4, %rd6;
	ld.global.u32 	%r10, [%rd7];
	mul.wide.s32 	%rd8, %r8, 4;
	add.s64 	%rd9, %rd5, %rd8;
	ld.global.u32 	%r11, [%rd9];
	mul.lo.s32 	%r12, %r11, %r10;
	ld.global.u32 	%r13, [%rd7+4];
	ld.global.u32 	%r14, [%rd9+64];
	mad.lo.s32 	%r15, %r14, %r13, %r12;
	ld.global.u32 	%r16, [%rd7+8];
	ld.global.u32 	%r17, [%rd9+128];
	mad.lo.s32 	%r18, %r17, %r16, %r15;
	ld.global.u32 	%r19, [%rd7+12];
	ld.global.u32 	%r20, [%rd9+192];
	mad.lo.s32 	%r21, %r20, %r19, %r18;
	ld.global.u32 	%r22, [%rd7+16];
	ld.global.u32 	%r23, [%rd9+256];
	mad.lo.s32 	%r24, %r23, %r22, %r21;
	ld.global.u32 	%r25, [%rd7+20];
	ld.global.u32 	%r26, [%rd9+320];
	mad.lo.s32 	%r27, %r26, %r25, %r24;
	ld.global.u32 	%r28, [%rd7+24];
	ld.global.u32 	%r29, [%rd9+384];
	mad.lo.s32 	%r30, %r29, %r28, %r27;
	ld.global.u32 	%r31, [%rd7+28];
	ld.global.u32 	%r32, [%rd9+448];
	mad.lo.s32 	%r33, %r32, %r31, %r30;
	ld.global.u32 	%r34, [%rd7+32];
	ld.global.u32 	%r35, [%rd9+512];
	mad.lo.s32 	%r36, %r35, %r34, %r33;
	ld.global.u32 	%r37, [%rd7+36];
	ld.global.u32 	%r38, [%rd9+576];
	mad.lo.s32 	%r39, %r38, %r37, %r36;
	ld.global.u32 	%r40, [%rd7+40];
	ld.global.u32 	%r41, [%rd9+640];
	mad.lo.s32 	%r42, %r41, %r40, %r39;
	ld.global.u32 	%r43, [%rd7+44];
	ld.global.u32 	%r44, [%rd9+704];
	mad.lo.s32 	%r45, %r44, %r43, %r42;
	ld.global.u32 	%r46, [%rd7+48];
	ld.global.u32 	%r47, [%rd9+768];
	mad.lo.s32 	%r48, %r47, %r46, %r45;
	ld.global.u32 	%r49, [%rd7+52];
	ld.global.u32 	%r50, [%rd9+832];
	mad.lo.s32 	%r51, %r50, %r49, %r48;
	ld.global.u32 	%r52, [%rd7+56];
	ld.global.u32 	%r53, [%rd9+896];
	mad.lo.s32 	%r54, %r53, %r52, %r51;
	ld.global.u32 	%r55, [%rd7+60];
	ld.global.u32 	%r56, [%rd9+960];
	mad.lo.s32 	%r57, %r56, %r55, %r54;
	cvta.to.global.u64 	%rd10, %rd3;
	add.s32 	%r58, %r9, %r8;
	mul.wide.s32 	%rd11, %r58, 4;
	add.s64 	%rd12, %rd10, %rd11;
	st.global.u32 	[%rd12], %r57;
	ret;

}


// ===== COMPILED SASS (sm_100) =====

	.target	sm_100

	.elftype	@"ET_EXEC"


//--------------------- .note.nv.tkinfo           --------------------------
	.section	.note.nv.tkinfo,"",@"SHT_NOTE"
	.sectionflags	@"SHF_NOTE_NV_TKINFO"
	.tkinfo
        /*0018*/ 	.word	0x00000002
        /*0030*/ 	.string	""
        /*0030*/ 	.string	"ptxas"
        /*0030*/ 	.string	"Cuda compilation tools, release 13.0, V13.0.88"
        /*0030*/ 	.string	"Build cuda_13.0.r13.0/compiler.36424714_0"
        /*0030*/ 	.string	"-arch sm_100 -m 64 "



//--------------------- .note.nv.cuinfo           --------------------------
	.section	.note.nv.cuinfo,"",@"SHT_NOTE"
	.sectionflags	@"SHF_NOTE_NV_CUINFO"
        /*0018*/ 	.short	0x0002
        /*001a*/ 	.short	0x0064
        /*001c*/ 	.short	0x0082
	.zero		2


//--------------------- .nv.info                  --------------------------
	.section	.nv.info,"",@"SHT_CUDA_INFO"
	.align	4


	//----- nvinfo : EIATTR_REGCOUNT
	.align		4
        /*0000*/ 	.byte	0x04, 0x2f
        /*0002*/ 	.short	(.L_1 - .L_0)
	.align		4
.L_0:
        /*0004*/ 	.word	index@(_Z12MatMulKernelPiS_S_)
        /*0008*/ 	.word	0x00000020


	//----- nvinfo : EIATTR_FRAME_SIZE
	.align		4
.L_1:
        /*000c*/ 	.byte	0x04, 0x11
        /*000e*/ 	.short	(.L_3 - .L_2)
	.align		4
.L_2:
        /*0010*/ 	.word	index@(_Z12MatMulKernelPiS_S_)
        /*0014*/ 	.word	0x00000000


	//----- nvinfo : EIATTR_MIN_STACK_SIZE
	.align		4
.L_3:
        /*0018*/ 	.byte	0x04, 0x12
        /*001a*/ 	.short	(.L_5 - .L_4)
	.align		4
.L_4:
        /*001c*/ 	.word	index@(_Z12MatMulKernelPiS_S_)
        /*0020*/ 	.word	0x00000000
.L_5:


//--------------------- .nv.compat                --------------------------
	.section	.nv.compat,"",@"SHT_CUDA_COMPAT_INFO"
	.align	4
        /*0000*/ 	.byte	0x02, 0x09, 0x00, 0x00, 0x02, 0x02, 0x01, 0x00, 0x02, 0x05, 0x05, 0x00, 0x03, 0x07, 0x01, 0x01
        /*0010*/ 	.byte	0x02, 0x03, 0x00, 0x00, 0x02, 0x06, 0x01, 0x00, 0x04, 0x0b, 0x08, 0x00, 0x09, 0x00, 0x00, 0x00
        /*0020*/ 	.byte	0x00, 0x00, 0x00, 0x00


//--------------------- .nv.info._Z12MatMulKernelPiS_S_ --------------------------
	.section	.nv.info._Z12MatMulKernelPiS_S_,"",@"SHT_CUDA_INFO"
	.sectionflags	@""
	.align	4


	//----- nvinfo : EIATTR_CUDA_API_VERSION
	.align		4
        /*0000*/ 	.byte	0x04, 0x37
        /*0002*/ 	.short	(.L_7 - .L_6)
.L_6:
        /*0004*/ 	.word	0x00000082


	//----- nvinfo : EIATTR_KPARAM_INFO
	.align		4
.L_7:
        /*0008*/ 	.byte	0x04, 0x17
        /*000a*/ 	.short	(.L_9 - .L_8)
.L_8:
        /*000c*/ 	.word	0x00000000
        /*0010*/ 	.short	0x0002
        /*0012*/ 	.short	0x0010
        /*0014*/ 	.byte	0x00, 0xf5, 0x21, 0x00


	//----- nvinfo : EIATTR_KPARAM_INFO
	.align		4
.L_9:
        /*0018*/ 	.byte	0x04, 0x17
        /*001a*/ 	.short	(.L_11 - .L_10)
.L_10:
        /*001c*/ 	.word	0x00000000
        /*0020*/ 	.short	0x0001
        /*0022*/ 	.short	0x0008
        /*0024*/ 	.byte	0x00, 0xf5, 0x21, 0x00


	//----- nvinfo : EIATTR_KPARAM_INFO
	.align		4
.L_11:
        /*0028*/ 	.byte	0x04, 0x17
        /*002a*/ 	.short	(.L_13 - .L_12)
.L_12:
        /*002c*/ 	.word	0x00000000
        /*0030*/ 	.short	0x0000
        /*0032*/ 	.short	0x0000
        /*0034*/ 	.byte	0x00, 0xf5, 0x21, 0x00


	//----- nvinfo : EIATTR_SPARSE_MMA_MASK
	.align		4
.L_13:
        /*0038*/ 	.byte	0x03, 0x50
        /*003a*/ 	.short	0x0000


	//----- nvinfo : EIATTR_MAXREG_COUNT
	.align		4
        /*003c*/ 	.byte	0x03, 0x1b
        /*003e*/ 	.short	0x00ff


	//----- nvinfo : EIATTR_MERCURY_ISA_VERSION
	.align		4
        /*0040*/ 	.byte	0x03, 0x5f
        /*0042*/ 	.short	0x0101


	//----- nvinfo : EIATTR_VRC_CTA_INIT_COUNT
	.align		4
        /*0044*/ 	.byte	0x02, 0x4a
	.zero		1
	.zero		1


	//----- nvinfo : EIATTR_EXIT_INSTR_OFFSETS
	.align		4
        /*0048*/ 	.byte	0x04, 0x1c
        /*004a*/ 	.short	(.L_15 - .L_14)


	//   ....[0]....
.L_14:
        /*004c*/ 	.word	0x00000430


	//----- nvinfo : EIATTR_CBANK_PARAM_SIZE
	.align		4
.L_15:
        /*0050*/ 	.byte	0x03, 0x19
        /*0052*/ 	.short	0x0018


	//----- nvinfo : EIATTR_PARAM_CBANK
	.align		4
        /*0054*/ 	.byte	0x04, 0x0a
        /*0056*/ 	.short	(.L_17 - .L_16)
	.align		4
.L_16:
        /*0058*/ 	.word	index@(.nv.constant0._Z12MatMulKernelPiS_S_)
        /*005c*/ 	.short	0x0380
        /*005e*/ 	.short	0x0018


	//----- nvinfo : EIATTR_SW_WAR
	.align		4
.L_17:
        /*0060*/ 	.byte	0x04, 0x36
        /*0062*/ 	.short	(.L_19 - .L_18)
.L_18:
        /*0064*/ 	.word	0x00000008
.L_19:


//--------------------- .nv.callgraph             --------------------------
	.section	.nv.callgraph,"",@"SHT_CUDA_CALLGRAPH"
	.align	4
	.sectionentsize	8
	.align		4
        /*0000*/ 	.word	0x00000000
	.align		4
        /*0004*/ 	.word	0xffffffff
	.align		4
        /*0008*/ 	.word	0x00000000
	.align		4
        /*000c*/ 	.word	0xfffffffe
	.align		4
        /*0010*/ 	.word	0x00000000
	.align		4
        /*0014*/ 	.word	0xfffffffd
	.align		4
        /*0018*/ 	.word	0x00000000
	.align		4
        /*001c*/ 	.word	0xfffffffc


//--------------------- .text._Z12MatMulKernelPiS_S_ --------------------------
	.section	.text._Z12MatMulKernelPiS_S_,"ax",@progbits
	.align	128
        .global         _Z12MatMulKernelPiS_S_
        .type           _Z12MatMulKernelPiS_S_,@function
        .size           _Z12MatMulKernelPiS_S_,(.L_x_1 - _Z12MatMulKernelPiS_S_)
        .other          _Z12MatMulKernelPiS_S_,@"STO_CUDA_ENTRY STV_DEFAULT"
_Z12MatMulKernelPiS_S_:
.text._Z12MatMulKernelPiS_S_:
[----:B------:R-:W-:Y:S01]  /*0000*/  LDC R1, c[0x0][0x37c] ;  /* 0x0000df00ff017b82 */ /* 0x000fe20000000800 */
[----:B------:R-:W0:Y:S07]  /*0010*/  S2R R7, SR_TID.Y ;  /* 0x0000000000077919 */ /* 0x000e2e0000002200 */
[----:B------:R-:W0:Y:S01]  /*0020*/  S2UR UR6, SR_CTAID.Y ;  /* 0x00000000000679c3 */ /* 0x000e220000002600 */
[----:B------:R-:W1:Y:S01]  /*0030*/  LDCU.64 UR4, c[0x0][0x358] ;  /* 0x00006b00ff0477ac */ /* 0x000e620008000a00 */
[----:B------:R-:W2:Y:S06]  /*0040*/  S2R R6, SR_TID.X ;  /* 0x0000000000067919 */ /* 0x000eac0000002100 */
[----:B------:R-:W0:Y:S08]  /*0050*/  LDC R0, c[0x0][0x364] ;  /* 0x0000d900ff007b82 */ /* 0x000e300000000800 */
[----:B------:R-:W2:Y:S08]  /*0060*/  S2UR UR7, SR_CTAID.X ;  /* 0x00000000000779c3 */ /* 0x000eb00000002500 */
[----:B------:R-:W2:Y:S08]  /*0070*/  LDC R9, c[0x0][0x360] ;  /* 0x0000d800ff097b82 */ /* 0x000eb00000000800 */
[----:B------:R-:W3:Y:S01]  /*0080*/  LDC.64 R2, c[0x0][0x380] ;  /* 0x0000e000ff027b82 */ /* 0x000ee20000000a00 */
[----:B0-----:R-:W-:-:S05]  /*0090*/  IMAD R0, R0, UR6, R7 ;  /* 0x0000000600007c24 */ /* 0x001fca000f8e0207 */
[----:B------:R-:W-:Y:S02]  /*00a0*/  SHF.L.U32 R0, R0, 0x4, RZ ;  /* 0x0000000400007819 */ /* 0x000fe400000006ff */
[----:B------:R-:W0:Y:S01]  /*00b0*/  LDC.64 R4, c[0x0][0x388] ;  /* 0x0000e200ff047b82 */ /* 0x000e220000000a00 */
[----:B--2---:R-:W-:Y:S02]  /*00c0*/  IMAD R9, R9, UR7, R6 ;  /* 0x0000000709097c24 */ /* 0x004fe4000f8e0206 */
[----:B---3--:R-:W-:-:S05]  /*00d0*/  IMAD.WIDE.U32 R2, R0, 0x4, R2 ;  /* 0x0000000400027825 */ /* 0x008fca00078e0002 */
[----:B-1----:R-:W2:Y:S01]  /*00e0*/  LDG.E R8, desc[UR4][R2.64] ;  /* 0x0000000402087981 */ /* 0x002ea2000c1e1900 */
[----:B0-----:R-:W-:-:S03]  /*00f0*/  IMAD.WIDE R4, R9, 0x4, R4 ;  /* 0x0000000409047825 */ /* 0x001fc600078e0204 */
[----:B------:R-:W3:Y:S04]  /*0100*/  LDG.E R13, desc[UR4][R2.64+0x4] ;  /* 0x00000404020d7981 */ /* 0x000ee8000c1e1900 */
[----:B------:R-:W2:Y:S04]  /*0110*/  LDG.E R11, desc[UR4][R4.64] ;  /* 0x00000004040b7981 */ /* 0x000ea8000c1e1900 */
[----:B------:R-:W3:Y:S04]  /*0120*/  LDG.E R24, desc[UR4][R4.64+0x40] ;  /* 0x0000400404187981 */ /* 0x000ee8000c1e1900 */
[----:B------:R-:W4:Y:S04]  /*0130*/  LDG.E R15, desc[UR4][R2.64+0x8] ;  /* 0x00000804020f7981 */ /* 0x000f28000c1e1900 */
[----:B------:R-:W4:Y:S04]  /*0140*/  LDG.E R12, desc[UR4][R4.64+0x80] ;  /* 0x00008004040c7981 */ /* 0x000f28000c1e1900 */
[----:B------:R-:W5:Y:S04]  /*0150*/  LDG.E R14, desc[UR4][R2.64+0xc] ;  /* 0x00000c04020e7981 */ /* 0x000f68000c1e1900 */
        /* <DEDUP_REMOVED lines=13> */
[----:B------:R-:W5:Y:S01]  /*0230*/  LDG.E R27, desc[UR4][R4.64+0x3c0] ;  /* 0x0003c004041b7981 */ /* 0x000f62000c1e1900 */
[----:B--2---:R-:W-:-:S03]  /*0240*/  IMAD R10, R8, R11, RZ ;  /* 0x0000000b080a7224 */ /* 0x004fc600078e02ff */
[----:B------:R-:W2:Y:S01]  /*0250*/  LDG.E R8, desc[UR4][R2.64+0x24] ;  /* 0x0000240402087981 */ /* 0x000ea2000c1e1900 */
[----:B---3--:R-:W-:-:S03]  /*0260*/  IMAD R24, R13, R24, R10 ;  /* 0x000000180d187224 */ /* 0x008fc600078e020a */
[----:B------:R-:W2:Y:S04]  /*0270*/  LDG.E R11, desc[UR4][R4.64+0x240] ;  /* 0x00024004040b7981 */ /* 0x000ea8000c1e1900 */
[----:B------:R-:W3:Y:S01]  /*0280*/  LDG.E R10, desc[UR4][R2.64+0x28] ;  /* 0x00002804020a7981 */ /* 0x000ee2000c1e1900 */
[----:B----4-:R-:W-:-:S03]  /*0290*/  IMAD R24, R15, R12, R24 ;  /* 0x0000000c0f187224 */ /* 0x010fc600078e0218 */
[----:B------:R-:W3:Y:S04]  /*02a0*/  LDG.E R13, desc[UR4][R4.64+0x280] ;  /* 0x00028004040d7981 */ /* 0x000ee8000c1e1900 */
[----:B------:R-:W4:Y:S01]  /*02b0*/  LDG.E R12, desc[UR4][R2.64+0x2c] ;  /* 0x00002c04020c7981 */ /* 0x000f22000c1e1900 */
[----:B-----5:R-:W-:-:S03]  /*02c0*/  IMAD R24, R14, R17, R24 ;  /* 0x000000110e187224 */ /* 0x020fc600078e0218 */
[----:B------:R-:W4:Y:S04]  /*02d0*/  LDG.E R15, desc[UR4][R4.64+0x2c0] ;  /* 0x0002c004040f7981 */ /* 0x000f28000c1e1900 */
[----:B------:R-:W5:Y:S04]  /*02e0*/  LDG.E R14, desc[UR4][R2.64+0x30] ;  /* 0x00003004020e7981 */ /* 0x000f68000c1e1900 */
[----:B------:R-:W5:Y:S01]  /*02f0*/  LDG.E R17, desc[UR4][R4.64+0x300] ;  /* 0x0003000404117981 */ /* 0x000f62000c1e1900 */
[----:B------:R-:W-:-:S03]  /*0300*/  IMAD R28, R22, R25, R24 ;  /* 0x00000019161c7224 */ /* 0x000fc600078e0218 */
[----:B------:R-:W5:Y:S04]  /*0310*/  LDG.E R24, desc[UR4][R2.64+0x34] ;  /* 0x0000340402187981 */ /* 0x000f68000c1e1900 */
[----:B------:R-:W5:Y:S04]  /*0320*/  LDG.E R25, desc[UR4][R4.64+0x340] ;  /* 0x0003400404197981 */ /* 0x000f68000c1e1900 */
[----:B------:R-:W5:Y:S01]  /*0330*/  LDG.E R22, desc[UR4][R2.64+0x38] ;  /* 0x0000380402167981 */ /* 0x000f62000c1e1900 */
[----:B------:R-:W-:-:S04]  /*0340*/  IMAD R6, R6, R7, R28 ;  /* 0x0000000706067224 */ /* 0x000fc800078e021c */
[----:B------:R-:W-:-:S04]  /*0350*/  IMAD R6, R16, R19, R6 ;  /* 0x0000001310067224 */ /* 0x000fc800078e0206 */
[----:B------:R-:W-:-:S04]  /*0360*/  IMAD R6, R18, R21, R6 ;  /* 0x0000001512067224 */ /* 0x000fc800078e0206 */
[----:B------:R-:W-:Y:S02]  /*0370*/  IMAD R20, R20, R23, R6 ;  /* 0x0000001714147224 */ /* 0x000fe400078e0206 */
[----:B------:R-:W0:Y:S01]  /*0380*/  LDC.64 R6, c[0x0][0x390] ;  /* 0x0000e400ff067b82 */ /* 0x000e220000000a00 */
[----:B------:R-:W-:-:S05]  /*0390*/  IADD3 R9, PT, PT, R9, R0, RZ ;  /* 0x0000000009097210 */ /* 0x000fca0007ffe0ff */
[----:B0-----:R-:W-:-:S04]  /*03a0*/  IMAD.WIDE R6, R9, 0x4, R6 ;  /* 0x0000000409067825 */ /* 0x001fc800078e0206 */
[----:B--2---:R-:W-:-:S04]  /*03b0*/  IMAD R8, R8, R11, R20 ;  /* 0x0000000b08087224 */ /* 0x004fc800078e0214 */
[----:B---3--:R-:W-:-:S04]  /*03c0*/  IMAD R8, R10, R13, R8 ;  /* 0x0000000d0a087224 */ /* 0x008fc800078e0208 */
[----:B----4-:R-:W-:-:S04]  /*03d0*/  IMAD R8, R12, R15, R8 ;  /* 0x0000000f0c087224 */ /* 0x010fc800078e0208 */
[----:B-----5:R-:W-:-:S04]  /*03e0*/  IMAD R8, R14, R17, R8 ;  /* 0x000000110e087224 */ /* 0x020fc800078e0208 */
[----:B------:R-:W-:-:S04]  /*03f0*/  IMAD R8, R24, R25, R8 ;  /* 0x0000001918087224 */ /* 0x000fc800078e0208 */
[----:B------:R-:W-:-:S04]  /*0400*/  IMAD R8, R22, R29, R8 ;  /* 0x0000001d16087224 */ /* 0x000fc800078e0208 */
[----:B------:R-:W-:-:S05]  /*0410*/  IMAD R27, R26, R27, R8 ;  /* 0x0000001b1a1b7224 */ /* 0x000fca00078e0208 */
[----:B------:R-:W-:Y:S01]  /*0420*/  STG.E desc[UR4][R6.64], R27 ;  /* 0x0000001b06007986 */ /* 0x000fe2000c101904 */
[----:B------:R-:W-:Y:S05]  /*0430*/  EXIT ;  /* 0x000000000000794d */ /* 0x000fea0003800000 */
.L_x_0:
[----:B------:R-:W-:-:S00]  /*0440*/  BRA `(.L_x_0) ;  /* 0xfffffffc00fc7947 */ /* 0x000fc0000383ffff */
[----:B------:R-:W-:-:S00]  /*0450*/  NOP ;  /* 0x0000000000007918 */ /* 0x000fc00000000000 */
        /* <DEDUP_REMOVED lines=10> */
.L_x_1:


//--------------------- .nv.shared.reserved.0     --------------------------
	.section	.nv.shared.reserved.0,"aw",@nobits
	.weak		__nv_reservedSMEM_offset_0_alias
	.size		__nv_reservedSMEM_offset_0_alias, 0, 64
	.other		__nv_reservedSMEM_offset_0_alias,@"STO_CUDA_RESERVED_SHARED STV_DEFAULT"
__nv_reservedSMEM_offset_0_alias:
	.zero		0
	.zero		64


//--------------------- .nv.constant0._Z12MatMulKernelPiS_S_ --------------------------
	.section	.nv.constant0._Z12MatMulKernelPiS_S_,"a",@progbits
	.sectionflags	@""
	.align	4
.nv.constant0._Z12MatMulKernelPiS_S_:
	.zero		920


//--------------------- SYMBOLS --------------------------

	.type		.nv.reservedSmem.offset0,@object
	.size		.nv.reservedSmem.offset0,0x4
